//
// Generated by NVIDIA NVVM Compiler
//
// Compiler Build ID: CL-36424714
// Cuda compilation tools, release 13.0, V13.0.88
// Based on NVVM 20.0.0
//

.version 9.0
.target sm_100
.address_size 64

	// .globl	_Z41dot_product_vectorize_warp_shuffle_kernelPKfS0_Pfi

.visible .entry _Z41dot_product_vectorize_warp_shuffle_kernelPKfS0_Pfi(
	.param .u64 .ptr .align 1 _Z41dot_product_vectorize_warp_shuffle_kernelPKfS0_Pfi_param_0,
	.param .u64 .ptr .align 1 _Z41dot_product_vectorize_warp_shuffle_kernelPKfS0_Pfi_param_1,
	.param .u64 .ptr .align 1 _Z41dot_product_vectorize_warp_shuffle_kernelPKfS0_Pfi_param_2,
	.param .u32 _Z41dot_product_vectorize_warp_shuffle_kernelPKfS0_Pfi_param_3
)
{
	.reg .pred 	%p<9>;
	.reg .b32 	%r<28>;
	.reg .b32 	%f<32>;
	.reg .b64 	%rd<13>;

	ld.param.u64 	%rd4, [_Z41dot_product_vectorize_warp_shuffle_kernelPKfS0_Pfi_param_0];
	ld.param.u64 	%rd5, [_Z41dot_product_vectorize_warp_shuffle_kernelPKfS0_Pfi_param_1];
	ld.param.u64 	%rd3, [_Z41dot_product_vectorize_warp_shuffle_kernelPKfS0_Pfi_param_2];
	ld.param.u32 	%r4, [_Z41dot_product_vectorize_warp_shuffle_kernelPKfS0_Pfi_param_3];
	cvta.to.global.u64 	%rd1, %rd5;
	cvta.to.global.u64 	%rd2, %rd4;
	mov.u32 	%r1, %tid.x;
	mov.u32 	%r5, %ctaid.x;
	mov.u32 	%r6, %ntid.x;
	mad.lo.s32 	%r2, %r5, %r6, %r1;
	shr.s32 	%r7, %r4, 31;
	shr.u32 	%r8, %r7, 30;
	add.s32 	%r9, %r4, %r8;
	shr.s32 	%r3, %r9, 2;
	setp.ge.s32 	%p1, %r2, %r3;
	mov.f32 	%f31, 0f00000000;
	@%p1 bra 	$L__BB0_2;
	mul.wide.s32 	%rd6, %r2, 16;
	add.s64 	%rd7, %rd2, %rd6;
	ld.global.v4.f32 	{%f7, %f8, %f9, %f10}, [%rd7];
	add.s64 	%rd8, %rd1, %rd6;
	ld.global.v4.f32 	{%f11, %f12, %f13, %f14}, [%rd8];
	mul.f32 	%f15, %f8, %f12;
	fma.rn.f32 	%f16, %f7, %f11, %f15;
	fma.rn.f32 	%f17, %f9, %f13, %f16;
	fma.rn.f32 	%f31, %f10, %f14, %f17;
$L__BB0_2:
	and.b32  	%r13, %r9, -4;
	sub.s32 	%r14, %r4, %r13;
	setp.ge.s32 	%p2, %r2, %r14;
	@%p2 bra 	$L__BB0_4;
	shl.b32 	%r15, %r3, 2;
	add.s32 	%r16, %r15, %r2;
	mul.wide.s32 	%rd9, %r16, 4;
	add.s64 	%rd10, %rd2, %rd9;
	ld.global.f32 	%f18, [%rd10];
	add.s64 	%rd11, %rd1, %rd9;
	ld.global.f32 	%f19, [%rd11];
	fma.rn.f32 	%f31, %f18, %f19, %f31;
$L__BB0_4:
	mov.b32 	%r17, %f31;
	shfl.sync.down.b32	%r18|%p3, %r17, 16, 31, -1;
	mov.b32 	%f20, %r18;
	add.f32 	%f21, %f31, %f20;
	mov.b32 	%r19, %f21;
	shfl.sync.down.b32	%r20|%p4, %r19, 8, 31, -1;
	mov.b32 	%f22, %r20;
	add.f32 	%f23, %f21, %f22;
	mov.b32 	%r21, %f23;
	shfl.sync.down.b32	%r22|%p5, %r21, 4, 31, -1;
	mov.b32 	%f24, %r22;
	add.f32 	%f25, %f23, %f24;
	mov.b32 	%r23, %f25;
	shfl.sync.down.b32	%r24|%p6, %r23, 2, 31, -1;
	mov.b32 	%f26, %r24;
	add.f32 	%f27, %f25, %f26;
	mov.b32 	%r25, %f27;
	shfl.sync.down.b32	%r26|%p7, %r25, 1, 31, -1;
	mov.b32 	%f28, %r26;
	add.f32 	%f5, %f27, %f28;
	and.b32  	%r27, %r1, 31;
	setp.ne.s32 	%p8, %r27, 0;
	@%p8 bra 	$L__BB0_6;
	cvta.to.global.u64 	%rd12, %rd3;
	atom.global.add.f32 	%f29, [%rd12], %f5;
$L__BB0_6:
	ret;

}
	// .globl	_Z24dot_product_naive_kernelPKfS0_Pfi
.visible .entry _Z24dot_product_naive_kernelPKfS0_Pfi(
	.param .u64 .ptr .align 1 _Z24dot_product_naive_kernelPKfS0_Pfi_param_0,
	.param .u64 .ptr .align 1 _Z24dot_product_naive_kernelPKfS0_Pfi_param_1,
	.param .u64 .ptr .align 1 _Z24dot_product_naive_kernelPKfS0_Pfi_param_2,
	.param .u32 _Z24dot_product_naive_kernelPKfS0_Pfi_param_3
)
{
	.reg .pred 	%p<2>;
	.reg .b32 	%r<6>;
	.reg .b32 	%f<5>;
	.reg .b64 	%rd<10>;

	ld.param.u64 	%rd1, [_Z24dot_product_naive_kernelPKfS0_Pfi_param_0];
	ld.param.u64 	%rd2, [_Z24dot_product_naive_kernelPKfS0_Pfi_param_1];
	ld.param.u64 	%rd3, [_Z24dot_product_naive_kernelPKfS0_Pfi_param_2];
	ld.param.u32 	%r2, [_Z24dot_product_naive_kernelPKfS0_Pfi_param_3];
	mov.u32 	%r3, %tid.x;
	mov.u32 	%r4, %ctaid.x;
	mov.u32 	%r5, %ntid.x;
	mad.lo.s32 	%r1, %r4, %r5, %r3;
	setp.ge.s32 	%p1, %r1, %r2;
	@%p1 bra 	$L__BB1_2;
	cvta.to.global.u64 	%rd4, %rd1;
	cvta.to.global.u64 	%rd5, %rd2;
	cvta.to.global.u64 	%rd6, %rd3;
	mul.wide.s32 	%rd7, %r1, 4;
	add.s64 	%rd8, %rd4, %rd7;
	ld.global.f32 	%f1, [%rd8];
	add.s64 	%rd9, %rd5, %rd7;
	ld.global.f32 	%f2, [%rd9];
	mul.f32 	%f3, %f1, %f2;
	atom.global.add.f32 	%f4, [%rd6], %f3;
$L__BB1_2:
	ret;

}


// ===== COMPILED SASS (sm_100) =====

	.target	sm_100

	.elftype	@"ET_EXEC"


//--------------------- .note.nv.tkinfo           --------------------------
	.section	.note.nv.tkinfo,"",@"SHT_NOTE"
	.sectionflags	@"SHF_NOTE_NV_TKINFO"
	.tkinfo
        /*0018*/ 	.word	0x00000002
        /*0030*/ 	.string	""
        /*0030*/ 	.string	"ptxas"
        /*0030*/ 	.string	"Cuda compilation tools, release 13.0, V13.0.88"
        /*0030*/ 	.string	"Build cuda_13.0.r13.0/compiler.36424714_0"
        /*0030*/ 	.string	"-arch sm_100 -m 64 "



//--------------------- .note.nv.cuinfo           --------------------------
	.section	.note.nv.cuinfo,"",@"SHT_NOTE"
	.sectionflags	@"SHF_NOTE_NV_CUINFO"
        /*0018*/ 	.short	0x0002
        /*001a*/ 	.short	0x0064
        /*001c*/ 	.short	0x0082
	.zero		2


//--------------------- .nv.info                  --------------------------
	.section	.nv.info,"",@"SHT_CUDA_INFO"
	.align	4


	//----- nvinfo : EIATTR_REGCOUNT
	.align		4
        /*0000*/ 	.byte	0x04, 0x2f
        /*0002*/ 	.short	(.L_1 - .L_0)
	.align		4
.L_0:
        /*0004*/ 	.word	index@(_Z41dot_product_vectorize_warp_shuffle_kernelPKfS0_Pfi)
        /*0008*/ 	.word	0x00000012


	//----- nvinfo : EIATTR_FRAME_SIZE
	.align		4
.L_1:
        /*000c*/ 	.byte	0x04, 0x11
        /*000e*/ 	.short	(.L_3 - .L_2)
	.align		4
.L_2:
        /*0010*/ 	.word	index@(_Z41dot_product_vectorize_warp_shuffle_kernelPKfS0_Pfi)
        /*0014*/ 	.word	0x00000000


	//----- nvinfo : EIATTR_REGCOUNT
	.align		4
.L_3:
        /*0018*/ 	.byte	0x04, 0x2f
        /*001a*/ 	.short	(.L_5 - .L_4)
	.align		4
.L_4:
        /*001c*/ 	.word	index@(_Z24dot_product_naive_kernelPKfS0_Pfi)
        /*0020*/ 	.word	0x0000000c


	//----- nvinfo : EIATTR_FRAME_SIZE
	.align		4
.L_5:
        /*0024*/ 	.byte	0x04, 0x11
        /*0026*/ 	.short	(.L_7 - .L_6)
	.align		4
.L_6:
        /*0028*/ 	.word	index@(_Z24dot_product_naive_kernelPKfS0_Pfi)
        /*002c*/ 	.word	0x00000000


	//----- nvinfo : EIATTR_MIN_STACK_SIZE
	.align		4
.L_7:
        /*0030*/ 	.byte	0x04, 0x12
        /*0032*/ 	.short	(.L_9 - .L_8)
	.align		4
.L_8:
        /*0034*/ 	.word	index@(_Z24dot_product_naive_kernelPKfS0_Pfi)
        /*0038*/ 	.word	0x00000000


	//----- nvinfo : EIATTR_MIN_STACK_SIZE
	.align		4
.L_9:
        /*003c*/ 	.byte	0x04, 0x12
        /*003e*/ 	.short	(.L_11 - .L_10)
	.align		4
.L_10:
        /*0040*/ 	.word	index@(_Z41dot_product_vectorize_warp_shuffle_kernelPKfS0_Pfi)
        /*0044*/ 	.word	0x00000000
.L_11:


//--------------------- .nv.compat                --------------------------
	.section	.nv.compat,"",@"SHT_CUDA_COMPAT_INFO"
	.align	4
        /*0000*/ 	.byte	0x02, 0x09, 0x00, 0x00, 0x02, 0x02, 0x01, 0x00, 0x02, 0x05, 0x05, 0x00, 0x03, 0x07, 0x01, 0x01
        /*0010*/ 	.byte	0x02, 0x03, 0x00, 0x00, 0x02, 0x06, 0x01, 0x00, 0x04, 0x0b, 0x08, 0x00, 0x09, 0x00, 0x00, 0x00
        /*0020*/ 	.byte	0x00, 0x00, 0x00, 0x00


//--------------------- .nv.info._Z24dot_product_naive_kernelPKfS0_Pfi --------------------------
	.section	.nv.info._Z24dot_product_naive_kernelPKfS0_Pfi,"",@"SHT_CUDA_INFO"
	.sectionflags	@""
	.align	4


	//----- nvinfo : EIATTR_CUDA_API_VERSION
	.align		4
        /*0000*/ 	.byte	0x04, 0x37
        /*0002*/ 	.short	(.L_13 - .L_12)
.L_12:
        /*0004*/ 	.word	0x00000082


	//----- nvinfo : EIATTR_KPARAM_INFO
	.align		4
.L_13:
        /*0008*/ 	.byte	0x04, 0x17
        /*000a*/ 	.short	(.L_15 - .L_14)
.L_14:
        /*000c*/ 	.word	0x00000000
        /*0010*/ 	.short	0x0003
        /*0012*/ 	.short	0x0018
        /*0014*/ 	.byte	0x00, 0xf0, 0x11, 0x00


	//----- nvinfo : EIATTR_KPARAM_INFO
	.align		4
.L_15:
        /*0018*/ 	.byte	0x04, 0x17
        /*001a*/ 	.short	(.L_17 - .L_16)
.L_16:
        /*001c*/ 	.word	0x00000000
        /*0020*/ 	.short	0x0002
        /*0022*/ 	.short	0x0010
        /*0024*/ 	.byte	0x00, 0xf5, 0x21, 0x00


	//----- nvinfo : EIATTR_KPARAM_INFO
	.align		4
.L_17:
        /*0028*/ 	.byte	0x04, 0x17
        /*002a*/ 	.short	(.L_19 - .L_18)
.L_18:
        /*002c*/ 	.word	0x00000000
        /*0030*/ 	.short	0x0001
        /*0032*/ 	.short	0x0008
        /*0034*/ 	.byte	0x00, 0xf5, 0x21, 0x00


	//----- nvinfo : EIATTR_KPARAM_INFO
	.align		4
.L_19:
        /*0038*/ 	.byte	0x04, 0x17
        /*003a*/ 	.short	(.L_21 - .L_20)
.L_20:
        /*003c*/ 	.word	0x00000000
        /*0040*/ 	.short	0x0000
        /*0042*/ 	.short	0x0000
        /*0044*/ 	.byte	0x00, 0xf5, 0x21, 0x00


	//----- nvinfo : EIATTR_SPARSE_MMA_MASK
	.align		4
.L_21:
        /*0048*/ 	.byte	0x03, 0x50
        /*004a*/ 	.short	0x0000


	//----- nvinfo : EIATTR_MAXREG_COUNT
	.align		4
        /*004c*/ 	.byte	0x03, 0x1b
        /*004e*/ 	.short	0x00ff


	//----- nvinfo : EIATTR_MERCURY_ISA_VERSION
	.align		4
        /*0050*/ 	.byte	0x03, 0x5f
        /*0052*/ 	.short	0x0101


	//----- nvinfo : EIATTR_VRC_CTA_INIT_COUNT
	.align		4
        /*0054*/ 	.byte	0x02, 0x4a
	.zero		1
	.zero		1


	//----- nvinfo : EIATTR_EXIT_INSTR_OFFSETS
	.align		4
        /*0058*/ 	.byte	0x04, 0x1c
        /*005a*/ 	.short	(.L_23 - .L_22)


	//   ....[0]....
.L_22:
        /*005c*/ 	.word	0x00000070


	//   ....[1]....
        /*0060*/ 	.word	0x00000120


	//----- nvinfo : EIATTR_CBANK_PARAM_SIZE
	.align		4
.L_23:
        /*0064*/ 	.byte	0x03, 0x19
        /*0066*/ 	.short	0x001c


	//----- nvinfo : EIATTR_PARAM_CBANK
	.align		4
        /*0068*/ 	.byte	0x04, 0x0a
        /*006a*/ 	.short	(.L_25 - .L_24)
	.align		4
.L_24:
        /*006c*/ 	.word	index@(.nv.constant0._Z24dot_product_naive_kernelPKfS0_Pfi)
        /*0070*/ 	.short	0x0380
        /*0072*/ 	.short	0x001c


	//----- nvinfo : EIATTR_SW_WAR
	.align		4
.L_25:
        /*0074*/ 	.byte	0x04, 0x36
        /*0076*/ 	.short	(.L_27 - .L_26)
.L_26:
        /*0078*/ 	.word	0x00000008
.L_27:


//--------------------- .nv.info._Z41dot_product_vectorize_warp_shuffle_kernelPKfS0_Pfi --------------------------
	.section	.nv.info._Z41dot_product_vectorize_warp_shuffle_kernelPKfS0_Pfi,"",@"SHT_CUDA_INFO"
	.sectionflags	@""
	.align	4


	//----- nvinfo : EIATTR_CUDA_API_VERSION
	.align		4
        /*0000*/ 	.byte	0x04, 0x37
        /*0002*/ 	.short	(.L_29 - .L_28)
.L_28:
        /*0004*/ 	.word	0x00000082


	//----- nvinfo : EIATTR_KPARAM_INFO
	.align		4
.L_29:
        /*0008*/ 	.byte	0x04, 0x17
        /*000a*/ 	.short	(.L_31 - .L_30)
.L_30:
        /*000c*/ 	.word	0x00000000
        /*0010*/ 	.short	0x0003
        /*0012*/ 	.short	0x0018
        /*0014*/ 	.byte	0x00, 0xf0, 0x11, 0x00


	//----- nvinfo : EIATTR_KPARAM_INFO
	.align		4
.L_31:
        /*0018*/ 	.byte	0x04, 0x17
        /*001a*/ 	.short	(.L_33 - .L_32)
.L_32:
        /*001c*/ 	.word	0x00000000
        /*0020*/ 	.short	0x0002
        /*0022*/ 	.short	0x0010
        /*0024*/ 	.byte	0x00, 0xf5, 0x21, 0x00


	//----- nvinfo : EIATTR_KPARAM_INFO
	.align		4
.L_33:
        /*0028*/ 	.byte	0x04, 0x17
        /*002a*/ 	.short	(.L_35 - .L_34)
.L_34:
        /*002c*/ 	.word	0x00000000
        /*0030*/ 	.short	0x0001
        /*0032*/ 	.short	0x0008
        /*0034*/ 	.byte	0x00, 0xf5, 0x21, 0x00


	//----- nvinfo : EIATTR_KPARAM_INFO
	.align		4
.L_35:
        /*0038*/ 	.byte	0x04, 0x17
        /*003a*/ 	.short	(.L_37 - .L_36)
.L_36:
        /*003c*/ 	.word	0x00000000
        /*0040*/ 	.short	0x0000
        /*0042*/ 	.short	0x0000
        /*0044*/ 	.byte	0x00, 0xf5, 0x21, 0x00


	//----- nvinfo : EIATTR_SPARSE_MMA_MASK
	.align		4
.L_37:
        /*0048*/ 	.byte	0x03, 0x50
        /*004a*/ 	.short	0x0000


	//----- nvinfo : EIATTR_MAXREG_COUNT
	.align		4
        /*004c*/ 	.byte	0x03, 0x1b
        /*004e*/ 	.short	0x00ff


	//----- nvinfo : EIATTR_MERCURY_ISA_VERSION
	.align		4
        /*0050*/ 	.byte	0x03, 0x5f
        /*0052*/ 	.short	0x0101


	//----- nvinfo : EIATTR_COOP_GROUP_MASK_REGIDS
	.align		4
        /*0054*/ 	.byte	0x04, 0x29
        /*0056*/ 	.short	(.L_39 - .L_38)


	//   ....[0]....
.L_38:
        /*0058*/ 	.word	0xffffffff


	//   ....[1]....
        /*005c*/ 	.word	0xffffffff


	//   ....[2]....
        /*0060*/ 	.word	0xffffffff


	//   ....[3]....
        /*0064*/ 	.word	0xffffffff


	//   ....[4]....
        /*0068*/ 	.word	0xffffffff


	//----- nvinfo : EIATTR_COOP_GROUP_INSTR_OFFSETS
	.align		4
.L_39:
        /*006c*/ 	.byte	0x04, 0x28
        /*006e*/ 	.short	(.L_41 - .L_40)


	//   ....[0]....
.L_40:
        /*0070*/ 	.word	0x00000220


	//   ....[1]....
        /*0074*/ 	.word	0x00000240


	//   ....[2]....
        /*0078*/ 	.word	0x00000260


	//   ....[3]....
        /*007c*/ 	.word	0x00000280


	//   ....[4]....
        /*0080*/ 	.word	0x000002a0


	//----- nvinfo : EIATTR_VRC_CTA_INIT_COUNT
	.align		4
.L_41:
        /*0084*/ 	.byte	0x02, 0x4a
	.zero		1
	.zero		1


	//----- nvinfo : EIATTR_EXIT_INSTR_OFFSETS
	.align		4
        /*0088*/ 	.byte	0x04, 0x1c
        /*008a*/ 	.short	(.L_43 - .L_42)


	//   ....[0]....
.L_42:
        /*008c*/ 	.word	0x000002b0


	//   ....[1]....
        /*0090*/ 	.word	0x000002f0


	//----- nvinfo : EIATTR_CBANK_PARAM_SIZE
	.align		4
.L_43:
        /*0094*/ 	.byte	0x03, 0x19
        /*0096*/ 	.short	0x001c


	//----- nvinfo : EIATTR_PARAM_CBANK
	.align		4
        /*0098*/ 	.byte	0x04, 0x0a
        /*009a*/ 	.short	(.L_45 - .L_44)
	.align		4
.L_44:
        /*009c*/ 	.word	index@(.nv.constant0._Z41dot_product_vectorize_warp_shuffle_kernelPKfS0_Pfi)
        /*00a0*/ 	.short	0x0380
        /*00a2*/ 	.short	0x001c


	//----- nvinfo : EIATTR_SW_WAR
	.align		4
.L_45:
        /*00a4*/ 	.byte	0x04, 0x36
        /*00a6*/ 	.short	(.L_47 - .L_46)
.L_46:
        /*00a8*/ 	.word	0x00000008
.L_47:


//--------------------- .nv.callgraph             --------------------------
	.section	.nv.callgraph,"",@"SHT_CUDA_CALLGRAPH"
	.align	4
	.sectionentsize	8
	.align		4
        /*0000*/ 	.word	0x00000000
	.align		4
        /*0004*/ 	.word	0xffffffff
	.align		4
        /*0008*/ 	.word	0x00000000
	.align		4
        /*000c*/ 	.word	0xfffffffe
	.align		4
        /*0010*/ 	.word	0x00000000
	.align		4
        /*0014*/ 	.word	0xfffffffd
	.align		4
        /*0018*/ 	.word	0x00000000
	.align		4
        /*001c*/ 	.word	0xfffffffc


//--------------------- .text._Z24dot_product_naive_kernelPKfS0_Pfi --------------------------
	.section	.text._Z24dot_product_naive_kernelPKfS0_Pfi,"ax",@progbits
	.align	128
        .global         _Z24dot_product_naive_kernelPKfS0_Pfi
        .type           _Z24dot_product_naive_kernelPKfS0_Pfi,@function
        .size           _Z24dot_product_naive_kernelPKfS0_Pfi,(.L_x_2 - _Z24dot_product_naive_kernelPKfS0_Pfi)
        .other          _Z24dot_product_naive_kernelPKfS0_Pfi,@"STO_CUDA_ENTRY STV_DEFAULT"
_Z24dot_product_naive_kernelPKfS0_Pfi:
.text._Z24dot_product_naive_kernelPKfS0_Pfi:
[----:B------:R-:W-:Y:S01]  /*0000*/  LDC R1, c[0x0][0x37c] ;  /* 0x0000df00ff017b82 */ /* 0x000fe20000000800 */
[----:B------:R-:W0:Y:S07]  /*0010*/  S2R R7, SR_TID.X ;  /* 0x0000000000077919 */ /* 0x000e2e0000002100 */
[----:B------:R-:W0:Y:S01]  /*0020*/  S2UR UR4, SR_CTAID.X ;  /* 0x00000000000479c3 */ /* 0x000e220000002500 */
[----:B------:R-:W1:Y:S07]  /*0030*/  LDCU UR5, c[0x0][0x398] ;  /* 0x00007300ff0577ac */ /* 0x000e6e0008000800 */
[----:B------:R-:W0:Y:S02]  /*0040*/  LDC R0, c[0x0][0x360] ;  /* 0x0000d800ff007b82 */ /* 0x000e240000000800 */
[----:B0-----:R-:W-:-:S05]  /*0050*/  IMAD R7, R0, UR4, R7 ;  /* 0x0000000400077c24 */ /* 0x001fca000f8e0207 */
[----:B-1----:R-:W-:-:S13]  /*0060*/  ISETP.GE.AND P0, PT, R7, UR5, PT ;  /* 0x0000000507007c0c */ /* 0x002fda000bf06270 */
[----:B------:R-:W-:Y:S05]  /*0070*/  @P0 EXIT ;  /* 0x000000000000094d */ /* 0x000fea0003800000 */
[----:B------:R-:W0:Y:S01]  /*0080*/  LDC.64 R2, c[0x0][0x380] ;  /* 0x0000e000ff027b82 */ /* 0x000e220000000a00 */
[----:B------:R-:W1:Y:S07]  /*0090*/  LDCU.64 UR4, c[0x0][0x358] ;  /* 0x00006b00ff0477ac */ /* 0x000e6e0008000a00 */
[----:B------:R-:W2:Y:S01]  /*00a0*/  LDC.64 R4, c[0x0][0x388] ;  /* 0x0000e200ff047b82 */ /* 0x000ea20000000a00 */
[----:B0-----:R-:W-:-:S06]  /*00b0*/  IMAD.WIDE R2, R7, 0x4, R2 ;  /* 0x0000000407027825 */ /* 0x001fcc00078e0202 */
[----:B-1----:R-:W3:Y:S01]  /*00c0*/  LDG.E R2, desc[UR4][R2.64] ;  /* 0x0000000402027981 */ /* 0x002ee2000c1e1900 */
[----:B--2---:R-:W-:-:S06]  /*00d0*/  IMAD.WIDE R4, R7, 0x4, R4 ;  /* 0x0000000407047825 */ /* 0x004fcc00078e0204 */
[----:B------:R-:W3:Y:S01]  /*00e0*/  LDG.E R5, desc[UR4][R4.64] ;  /* 0x0000000404057981 */ /* 0x000ee2000c1e1900 */
[----:B------:R-:W0:Y:S01]  /*00f0*/  LDC.64 R6, c[0x0][0x390] ;  /* 0x0000e400ff067b82 */ /* 0x000e220000000a00 */
[----:B---3--:R-:W-:-:S05]  /*0100*/  FMUL R9, R2, R5 ;  /* 0x0000000502097220 */ /* 0x008fca0000400000 */
[----:B0-----:R-:W-:Y:S01]  /*0110*/  REDG.E.ADD.F32.FTZ.RN.STRONG.GPU desc[UR4][R6.64], R9 ;  /* 0x00000009060079a6 */ /* 0x001fe2000c12f304 */
[----:B------:R-:W-:Y:S05]  /*0120*/  EXIT ;  /* 0x000000000000794d */ /* 0x000fea0003800000 */
.L_x_0:
[----:B------:R-:W-:-:S00]  /*0130*/  BRA `(.L_x_0) ;  /* 0xfffffffc00fc7947 */ /* 0x000fc0000383ffff */
[----:B------:R-:W-:-:S00]  /*0140*/  NOP ;  /* 0x0000000000007918 */ /* 0x000fc00000000000 */
        /* <DEDUP_REMOVED lines=11> */
.L_x_2:


//--------------------- .text._Z41dot_product_vectorize_warp_shuffle_kernelPKfS0_Pfi --------------------------
	.section	.text._Z41dot_product_vectorize_warp_shuffle_kernelPKfS0_Pfi,"ax",@progbits
	.align	128
        .global         _Z41dot_product_vectorize_warp_shuffle_kernelPKfS0_Pfi
        .type           _Z41dot_product_vectorize_warp_shuffle_kernelPKfS0_Pfi,@function
        .size           _Z41dot_product_vectorize_warp_shuffle_kernelPKfS0_Pfi,(.L_x_3 - _Z41dot_product_vectorize_warp_shuffle_kernelPKfS0_Pfi)
        .other          _Z41dot_product_vectorize_warp_shuffle_kernelPKfS0_Pfi,@"STO_CUDA_ENTRY STV_DEFAULT"
_Z41dot_product_vectorize_warp_shuffle_kernelPKfS0_Pfi:
.text._Z41dot_product_vectorize_warp_shuffle_kernelPKfS0_Pfi:
[----:B------:R-:W-:Y:S01]  /*0000*/  LDC R1, c[0x0][0x37c] ;  /* 0x0000df00ff017b82 */ /* 0x000fe20000000800 */
[----:B------:R-:W0:Y:S07]  /*0010*/  S2R R0, SR_TID.X ;  /* 0x0000000000007919 */ /* 0x000e2e0000002100 */
[----:B------:R-:W1:Y:S08]  /*0020*/  LDC R7, c[0x0][0x398] ;  /* 0x0000e600ff077b82 */ /* 0x000e700000000800 */
[----:B------:R-:W0:Y:S08]  /*0030*/  S2UR UR4, SR_CTAID.X ;  /* 0x00000000000479c3 */ /* 0x000e300000002500 */
[----:B------:R-:W0:Y:S01]  /*0040*/  LDC R15, c[0x0][0x360] ;  /* 0x0000d800ff0f7b82 */ /* 0x000e220000000800 */
[----:B-1----:R-:W-:-:S07]  /*0050*/  SHF.R.S32.HI R2, RZ, 0x1f, R7 ;  /* 0x0000001fff027819 */ /* 0x002fce0000011407 */
[----:B------:R-:W1:Y:S01]  /*0060*/  LDC.64 R4, c[0x0][0x380] ;  /* 0x0000e000ff047b82 */ /* 0x000e620000000a00 */
[----:B------:R-:W-:-:S04]  /*0070*/  LEA.HI R2, R2, R7, RZ, 0x2 ;  /* 0x0000000702027211 */ /* 0x000fc800078f10ff */
[----:B------:R-:W-:-:S03]  /*0080*/  SHF.R.S32.HI R14, RZ, 0x2, R2 ;  /* 0x00000002ff0e7819 */ /* 0x000fc60000011402 */
[----:B------:R-:W2:Y:S01]  /*0090*/  LDC.64 R8, c[0x0][0x388] ;  /* 0x0000e200ff087b82 */ /* 0x000ea20000000a00 */
[----:B------:R-:W-:-:S04]  /*00a0*/  LOP3.LUT R6, R2, 0xfffffffc, RZ, 0xc0, !PT ;  /* 0xfffffffc02067812 */ /* 0x000fc800078ec0ff */
[----:B------:R-:W-:Y:S01]  /*00b0*/  IADD3 R6, PT, PT, -R6, R7, RZ ;  /* 0x0000000706067210 */ /* 0x000fe20007ffe1ff */
[----:B0-----:R-:W-:Y:S01]  /*00c0*/  IMAD R15, R15, UR4, R0 ;  /* 0x000000040f0f7c24 */ /* 0x001fe2000f8e0200 */
[----:B------:R-:W0:Y:S01]  /*00d0*/  LDCU.64 UR4, c[0x0][0x358] ;  /* 0x00006b00ff0477ac */ /* 0x000e220008000a00 */
[----:B------:R-:W3:Y:S03]  /*00e0*/  LDC.64 R12, c[0x0][0x380] ;  /* 0x0000e000ff0c7b82 */ /* 0x000ee60000000a00 */
[C---:B------:R-:W-:Y:S02]  /*00f0*/  ISETP.GE.AND P0, PT, R15.reuse, R14, PT ;  /* 0x0000000e0f00720c */ /* 0x040fe40003f06270 */
[----:B------:R-:W-:-:S03]  /*0100*/  ISETP.GE.AND P1, PT, R15, R6, PT ;  /* 0x000000060f00720c */ /* 0x000fc60003f26270 */
[----:B------:R-:W4:Y:S08]  /*0110*/  LDC.64 R2, c[0x0][0x388] ;  /* 0x0000e200ff027b82 */ /* 0x000f300000000a00 */
[----:B-1----:R-:W-:-:S04]  /*0120*/  @!P0 IMAD.WIDE R4, R15, 0x10, R4 ;  /* 0x000000100f048825 */ /* 0x002fc800078e0204 */
[----:B--2---:R-:W-:Y:S02]  /*0130*/  @!P0 IMAD.WIDE R8, R15, 0x10, R8 ;  /* 0x000000100f088825 */ /* 0x004fe400078e0208 */
[----:B0-----:R-:W2:Y:S04]  /*0140*/  @!P0 LDG.E.128 R4, desc[UR4][R4.64] ;  /* 0x0000000404048981 */ /* 0x001ea8000c1e1d00 */
[----:B------:R-:W2:Y:S01]  /*0150*/  @!P0 LDG.E.128 R8, desc[UR4][R8.64] ;  /* 0x0000000408088981 */ /* 0x000ea2000c1e1d00 */
[----:B------:R-:W-:-:S05]  /*0160*/  @!P1 LEA R15, R14, R15, 0x2 ;  /* 0x0000000f0e0f9211 */ /* 0x000fca00078e10ff */
[----:B---3--:R-:W-:-:S04]  /*0170*/  @!P1 IMAD.WIDE R12, R15, 0x4, R12 ;  /* 0x000000040f0c9825 */ /* 0x008fc800078e020c */
[----:B----4-:R-:W-:Y:S02]  /*0180*/  @!P1 IMAD.WIDE R2, R15, 0x4, R2 ;  /* 0x000000040f029825 */ /* 0x010fe400078e0202 */
[----:B------:R-:W3:Y:S04]  /*0190*/  @!P1 LDG.E R13, desc[UR4][R12.64] ;  /* 0x000000040c0d9981 */ /* 0x000ee8000c1e1900 */
[----:B------:R-:W3:Y:S01]  /*01a0*/  @!P1 LDG.E R2, desc[UR4][R2.64] ;  /* 0x0000000402029981 */ /* 0x000ee2000c1e1900 */
[----:B------:R-:W-:Y:S02]  /*01b0*/  HFMA2 R14, -RZ, RZ, 0, 0 ;  /* 0x00000000ff0e7431 */ /* 0x000fe400000001ff */
[----:B--2---:R-:W-:-:S04]  /*01c0*/  @!P0 FMUL R15, R5, R9 ;  /* 0x00000009050f8220 */ /* 0x004fc80000400000 */
[----:B------:R-:W-:-:S04]  /*01d0*/  @!P0 FFMA R15, R4, R8, R15 ;  /* 0x00000008040f8223 */ /* 0x000fc8000000000f */
[----:B------:R-:W-:-:S04]  /*01e0*/  @!P0 FFMA R6, R6, R10, R15 ;  /* 0x0000000a06068223 */ /* 0x000fc8000000000f */
[----:B------:R-:W-:Y:S01]  /*01f0*/  @!P0 FFMA R14, R7, R11, R6 ;  /* 0x0000000b070e8223 */ /* 0x000fe20000000006 */
[----:B------:R-:W-:-:S03]  /*0200*/  LOP3.LUT P0, RZ, R0, 0x1f, RZ, 0xc0, !PT ;  /* 0x0000001f00ff7812 */ /* 0x000fc6000780c0ff */
[----:B---3--:R-:W-:-:S05]  /*0210*/  @!P1 FFMA R14, R13, R2, R14 ;  /* 0x000000020d0e9223 */ /* 0x008fca000000000e */
[----:B------:R-:W0:Y:S02]  /*0220*/  SHFL.DOWN PT, R5, R14, 0x10, 0x1f ;  /* 0x0a001f000e057f89 */ /* 0x000e2400000e0000 */
[----:B0-----:R-:W-:-:S05]  /*0230*/  FADD R5, R5, R14 ;  /* 0x0000000e05057221 */ /* 0x001fca0000000000 */
[----:B------:R-:W0:Y:S02]  /*0240*/  SHFL.DOWN PT, R4, R5, 0x8, 0x1f ;  /* 0x09001f0005047f89 */ /* 0x000e2400000e0000 */
[----:B0-----:R-:W-:-:S05]  /*0250*/  FADD R4, R5, R4 ;  /* 0x0000000405047221 */ /* 0x001fca0000000000 */
[----:B------:R-:W0:Y:S02]  /*0260*/  SHFL.DOWN PT, R3, R4, 0x4, 0x1f ;  /* 0x08801f0004037f89 */ /* 0x000e2400000e0000 */
[----:B0-----:R-:W-:-:S05]  /*0270*/  FADD R3, R4, R3 ;  /* 0x0000000304037221 */ /* 0x001fca0000000000 */
[----:B------:R-:W0:Y:S02]  /*0280*/  SHFL.DOWN PT, R2, R3, 0x2, 0x1f ;  /* 0x08401f0003027f89 */ /* 0x000e2400000e0000 */
[----:B0-----:R-:W-:-:S05]  /*0290*/  FADD R0, R3, R2 ;  /* 0x0000000203007221 */ /* 0x001fca0000000000 */
[----:B------:R0:W1:Y:S01]  /*02a0*/  SHFL.DOWN PT, R7, R0, 0x1, 0x1f ;  /* 0x08201f0000077f89 */ /* 0x00006200000e0000 */
[----:B------:R-:W-:Y:S05]  /*02b0*/  @P0 EXIT ;  /* 0x000000000000094d */ /* 0x000fea0003800000 */
[----:B------:R-:W2:Y:S01]  /*02c0*/  LDC.64 R2, c[0x0][0x390] ;  /* 0x0000e400ff027b82 */ /* 0x000ea20000000a00 */
[----:B-1----:R-:W-:-:S05]  /*02d0*/  FADD R7, R0, R7 ;  /* 0x0000000700077221 */ /* 0x002fca0000000000 */
[----:B--2---:R-:W-:Y:S01]  /*02e0*/  REDG.E.ADD.F32.FTZ.RN.STRONG.GPU desc[UR4][R2.64], R7 ;  /* 0x00000007020079a6 */ /* 0x004fe2000c12f304 */
[----:B------:R-:W-:Y:S05]  /*02f0*/  EXIT ;  /* 0x000000000000794d */ /* 0x000fea0003800000 */
.L_x_1:
        /* <DEDUP_REMOVED lines=16> */
.L_x_3:


//--------------------- .nv.shared.reserved.0     --------------------------
	.section	.nv.shared.reserved.0,"aw",@nobits
	.weak		__nv_reservedSMEM_offset_0_alias
	.size		__nv_reservedSMEM_offset_0_alias, 0, 64
	.other		__nv_reservedSMEM_offset_0_alias,@"STO_CUDA_RESERVED_SHARED STV_DEFAULT"
__nv_reservedSMEM_offset_0_alias:
	.zero		0
	.zero		64


//--------------------- .nv.constant0._Z24dot_product_naive_kernelPKfS0_Pfi --------------------------
	.section	.nv.constant0._Z24dot_product_naive_kernelPKfS0_Pfi,"a",@progbits
	.sectionflags	@""
	.align	4
.nv.constant0._Z24dot_product_naive_kernelPKfS0_Pfi:
	.zero		924


//--------------------- .nv.constant0._Z41dot_product_vectorize_warp_shuffle_kernelPKfS0_Pfi --------------------------
	.section	.nv.constant0._Z41dot_product_vectorize_warp_shuffle_kernelPKfS0_Pfi,"a",@progbits
	.sectionflags	@""
	.align	4
.nv.constant0._Z41dot_product_vectorize_warp_shuffle_kernelPKfS0_Pfi:
	.zero		924


//--------------------- SYMBOLS --------------------------

	.type		.nv.reservedSmem.offset0,@object
	.size		.nv.reservedSmem.offset0,0x4
